//
// Generated by NVIDIA NVVM Compiler
//
// Compiler Build ID: CL-36424714
// Cuda compilation tools, release 13.0, V13.0.88
// Based on NVVM 20.0.0
//

.version 9.0
.target sm_100
.address_size 64

	// .globl	_Z11hello_worldv
.extern .func  (.param .b32 func_retval0) vprintf
(
	.param .b64 vprintf_param_0,
	.param .b64 vprintf_param_1
)
;
.global .align 1 .b8 $str[32] = {72, 101, 108, 108, 111, 32, 87, 111, 114, 108, 100, 33, 32, 77, 121, 32, 116, 104, 114, 101, 97, 100, 73, 100, 32, 105, 115, 32, 37, 100, 10};

.visible .entry _Z11hello_worldv()
{
	.local .align 8 .b8 	__local_depot0[8];
	.reg .b64 	%SP;
	.reg .b64 	%SPL;
	.reg .b32 	%r<4>;
	.reg .b64 	%rd<5>;

	mov.u64 	%SPL, __local_depot0;
	cvta.local.u64 	%SP, %SPL;
	add.u64 	%rd1, %SP, 0;
	add.u64 	%rd2, %SPL, 0;
	mov.u32 	%r1, %tid.x;
	st.local.u32 	[%rd2], %r1;
	mov.u64 	%rd3, $str;
	cvta.global.u64 	%rd4, %rd3;
	{ // callseq 0, 0
	.param .b64 param0;
	st.param.b64 	[param0], %rd4;
	.param .b64 param1;
	st.param.b64 	[param1], %rd1;
	.param .b32 retval0;
	call.uni (retval0), 
	vprintf, 
	(
	param0, 
	param1
	);
	ld.param.b32 	%r2, [retval0];
	} // callseq 0
	bar.sync 	0;
	ret;

}


// ===== COMPILED SASS (sm_100) =====

	.target	sm_100

	.elftype	@"ET_EXEC"


//--------------------- .note.nv.tkinfo           --------------------------
	.section	.note.nv.tkinfo,"",@"SHT_NOTE"
	.sectionflags	@"SHF_NOTE_NV_TKINFO"
	.tkinfo
        /*0018*/ 	.word	0x00000002
        /*0030*/ 	.string	""
        /*0030*/ 	.string	"ptxas"
        /*0030*/ 	.string	"Cuda compilation tools, release 13.0, V13.0.88"
        /*0030*/ 	.string	"Build cuda_13.0.r13.0/compiler.36424714_0"
        /*0030*/ 	.string	"-arch sm_100 -m 64 "



//--------------------- .note.nv.cuinfo           --------------------------
	.section	.note.nv.cuinfo,"",@"SHT_NOTE"
	.sectionflags	@"SHF_NOTE_NV_CUINFO"
        /*0018*/ 	.short	0x0002
        /*001a*/ 	.short	0x0064
        /*001c*/ 	.short	0x0082
	.zero		2


//--------------------- .nv.info                  --------------------------
	.section	.nv.info,"",@"SHT_CUDA_INFO"
	.align	4


	//----- nvinfo : EIATTR_REGCOUNT
	.align		4
        /*0000*/ 	.byte	0x04, 0x2f
        /*0002*/ 	.short	(.L_2 - .L_1)
	.align		4
.L_1:
        /*0004*/ 	.word	index@(_Z11hello_worldv)
        /*0008*/ 	.word	0x00000018


	//----- nvinfo : EIATTR_FRAME_SIZE
	.align		4
.L_2:
        /*000c*/ 	.byte	0x04, 0x11
        /*000e*/ 	.short	(.L_4 - .L_3)
	.align		4
.L_3:
        /*0010*/ 	.word	index@(_Z11hello_worldv)
        /*0014*/ 	.word	0x00000008


	//----- nvinfo : EIATTR_MIN_STACK_SIZE
	.align		4
.L_4:
        /*0018*/ 	.byte	0x04, 0x12
        /*001a*/ 	.short	(.L_6 - .L_5)
	.align		4
.L_5:
        /*001c*/ 	.word	index@(_Z11hello_worldv)
        /*0020*/ 	.word	0x00000008
.L_6:


//--------------------- .nv.compat                --------------------------
	.section	.nv.compat,"",@"SHT_CUDA_COMPAT_INFO"
	.align	4
        /*0000*/ 	.byte	0x02, 0x09, 0x00, 0x00, 0x02, 0x02, 0x01, 0x00, 0x02, 0x05, 0x05, 0x00, 0x03, 0x07, 0x01, 0x01
        /*0010*/ 	.byte	0x02, 0x03, 0x00, 0x00, 0x02, 0x06, 0x01, 0x00, 0x04, 0x0b, 0x08, 0x00, 0x09, 0x00, 0x00, 0x00
        /*0020*/ 	.byte	0x00, 0x00, 0x00, 0x00


//--------------------- .nv.info._Z11hello_worldv --------------------------
	.section	.nv.info._Z11hello_worldv,"",@"SHT_CUDA_INFO"
	.sectionflags	@""
	.align	4


	//----- nvinfo : EIATTR_CUDA_API_VERSION
	.align		4
        /*0000*/ 	.byte	0x04, 0x37
        /*0002*/ 	.short	(.L_8 - .L_7)
.L_7:
        /*0004*/ 	.word	0x00000082


	//----- nvinfo : EIATTR_SPARSE_MMA_MASK
	.align		4
.L_8:
        /*0008*/ 	.byte	0x03, 0x50
        /*000a*/ 	.short	0x0000


	//----- nvinfo : EIATTR_MAXREG_COUNT
	.align		4
        /*000c*/ 	.byte	0x03, 0x1b
        /*000e*/ 	.short	0x00ff


	//----- nvinfo : EIATTR_NUM_BARRIERS
	.align		4
        /*0010*/ 	.byte	0x02, 0x4c
        /*0012*/ 	.byte	0x01
	.zero		1


	//----- nvinfo : EIATTR_EXTERNS
	.align		4
        /*0014*/ 	.byte	0x04, 0x0f
        /*0016*/ 	.short	(.L_10 - .L_9)


	//   ....[0]....
	.align		4
.L_9:
        /*0018*/ 	.word	index@(vprintf)


	//----- nvinfo : EIATTR_MERCURY_ISA_VERSION
	.align		4
.L_10:
        /*001c*/ 	.byte	0x03, 0x5f
        /*001e*/ 	.short	0x0101


	//----- nvinfo : EIATTR_VRC_CTA_INIT_COUNT
	.align		4
        /*0020*/ 	.byte	0x02, 0x4a
	.zero		1
	.zero		1


	//----- nvinfo : EIATTR_SYSCALL_OFFSETS
	.align		4
        /*0024*/ 	.byte	0x04, 0x46
        /*0026*/ 	.short	(.L_12 - .L_11)


	//   ....[0]....
.L_11:
        /*0028*/ 	.word	0x000000e0


	//----- nvinfo : EIATTR_EXIT_INSTR_OFFSETS
	.align		4
.L_12:
        /*002c*/ 	.byte	0x04, 0x1c
        /*002e*/ 	.short	(.L_14 - .L_13)


	//   ....[0]....
.L_13:
        /*0030*/ 	.word	0x00000110


	//----- nvinfo : EIATTR_SW_WAR
	.align		4
.L_14:
        /*0034*/ 	.byte	0x04, 0x36
        /*0036*/ 	.short	(.L_16 - .L_15)
.L_15:
        /*0038*/ 	.word	0x00000008
.L_16:


//--------------------- .nv.callgraph             --------------------------
	.section	.nv.callgraph,"",@"SHT_CUDA_CALLGRAPH"
	.align	4
	.sectionentsize	8
	.align		4
        /*0000*/ 	.word	0x00000000
	.align		4
        /*0004*/ 	.word	0xffffffff
	.align		4
        /*0008*/ 	.word	index@(_Z11hello_worldv)
	.align		4
        /*000c*/ 	.word	index@(vprintf)
	.align		4
        /*0010*/ 	.word	0x00000000
	.align		4
        /*0014*/ 	.word	0xfffffffe
	.align		4
        /*0018*/ 	.word	0x00000000
	.align		4
        /*001c*/ 	.word	0xfffffffd
	.align		4
        /*0020*/ 	.word	0x00000000
	.align		4
        /*0024*/ 	.word	0xfffffffc


//--------------------- .nv.constant4             --------------------------
	.section	.nv.constant4,"a",@progbits
	.align	8
	.align		8
.nv.constant4:
        /*0000*/ 	.dword	vprintf
	.align		8
        /*0008*/ 	.dword	$str


//--------------------- .text._Z11hello_worldv    --------------------------
	.section	.text._Z11hello_worldv,"ax",@progbits
	.align	128
        .global         _Z11hello_worldv
        .type           _Z11hello_worldv,@function
        .size           _Z11hello_worldv,(.L_x_2 - _Z11hello_worldv)
        .other          _Z11hello_worldv,@"STO_CUDA_ENTRY STV_DEFAULT"
_Z11hello_worldv:
.text._Z11hello_worldv:
[----:B------:R-:W0:Y:S01]  /*0000*/  LDC R1, c[0x0][0x37c] ;  /* 0x0000df00ff017b82 */ /* 0x000e220000000800 */
[----:B------:R-:W1:Y:S01]  /*0010*/  S2R R8, SR_TID.X ;  /* 0x0000000000087919 */ /* 0x000e620000002100 */
[----:B0-----:R-:W-:Y:S01]  /*0020*/  VIADD R1, R1, 0xfffffff8 ;  /* 0xfffffff801017836 */ /* 0x001fe20000000000 */
[----:B------:R-:W-:Y:S01]  /*0030*/  MOV R0, 0x0 ;  /* 0x0000000000007802 */ /* 0x000fe20000000f00 */
[----:B------:R-:W0:Y:S04]  /*0040*/  LDCU UR4, c[0x0][0x2f8] ;  /* 0x00005f00ff0477ac */ /* 0x000e280008000800 */
[----:B------:R2:W3:Y:S01]  /*0050*/  LDC.64 R2, c[0x4][R0] ;  /* 0x0100000000027b82 */ /* 0x0004e20000000a00 */
[----:B------:R-:W4:Y:S01]  /*0060*/  LDCU.64 UR6, c[0x4][0x8] ;  /* 0x01000100ff0677ac */ /* 0x000f220008000a00 */
[----:B------:R-:W5:Y:S01]  /*0070*/  LDCU UR5, c[0x0][0x2fc] ;  /* 0x00005f80ff0577ac */ /* 0x000f620008000800 */
[----:B0-----:R-:W-:Y:S01]  /*0080*/  IADD3 R6, P0, PT, R1, UR4, RZ ;  /* 0x0000000401067c10 */ /* 0x001fe2000ff1e0ff */
[----:B----4-:R-:W-:Y:S01]  /*0090*/  IMAD.U32 R4, RZ, RZ, UR6 ;  /* 0x00000006ff047e24 */ /* 0x010fe2000f8e00ff */
[----:B------:R-:W-:-:S03]  /*00a0*/  MOV R5, UR7 ;  /* 0x0000000700057c02 */ /* 0x000fc60008000f00 */
[----:B-----5:R-:W-:Y:S01]  /*00b0*/  IMAD.X R7, RZ, RZ, UR5, P0 ;  /* 0x00000005ff077e24 */ /* 0x020fe200080e06ff */
[----:B-1----:R2:W-:Y:S07]  /*00c0*/  STL [R1], R8 ;  /* 0x0000000801007387 */ /* 0x0025ee0000100800 */
[----:B------:R-:W-:-:S07]  /*00d0*/  LEPC R20, `(.L_x_0) ;  /* 0x000000001014794e */ /* 0x000fce0000000000 */
[----:B--23--:R-:W-:Y:S05]  /*00e0*/  CALL.ABS.NOINC R2 ;  /* 0x0000000002007343 */ /* 0x00cfea0003c00000 */
.L_x_0:
[----:B------:R-:W-:Y:S05]  /*00f0*/  WARPSYNC.ALL ;  /* 0x0000000000007948 */ /* 0x000fea0003800000 */
[----:B------:R-:W-:Y:S06]  /*0100*/  BAR.SYNC.DEFER_BLOCKING 0x0 ;  /* 0x0000000000007b1d */ /* 0x000fec0000010000 */
[----:B------:R-:W-:Y:S05]  /*0110*/  EXIT ;  /* 0x000000000000794d */ /* 0x000fea0003800000 */
.L_x_1:
[----:B------:R-:W-:-:S00]  /*0120*/  BRA `(.L_x_1) ;  /* 0xfffffffc00fc7947 */ /* 0x000fc0000383ffff */
[----:B------:R-:W-:-:S00]  /*0130*/  NOP ;  /* 0x0000000000007918 */ /* 0x000fc00000000000 */
        /* <DEDUP_REMOVED lines=12> */
.L_x_2:


//--------------------- .nv.global.init           --------------------------
	.section	.nv.global.init,"aw",@progbits
.nv.global.init:
	.type		$str,@object
	.size		$str,(.L_0 - $str)
$str:
        /*0000*/ 	.byte	0x48, 0x65, 0x6c, 0x6c, 0x6f, 0x20, 0x57, 0x6f, 0x72, 0x6c, 0x64, 0x21, 0x20, 0x4d, 0x79, 0x20
        /*0010*/ 	.byte	0x74, 0x68, 0x72, 0x65, 0x61, 0x64, 0x49, 0x64, 0x20, 0x69, 0x73, 0x20, 0x25, 0x64, 0x0a, 0x00
.L_0:


//--------------------- .nv.shared.reserved.0     --------------------------
	.section	.nv.shared.reserved.0,"aw",@nobits
	.weak		__nv_reservedSMEM_offset_0_alias
	.size		__nv_reservedSMEM_offset_0_alias, 0, 64
	.other		__nv_reservedSMEM_offset_0_alias,@"STO_CUDA_RESERVED_SHARED STV_DEFAULT"
__nv_reservedSMEM_offset_0_alias:
	.zero		0
	.zero		64


//--------------------- .nv.constant0._Z11hello_worldv --------------------------
	.section	.nv.constant0._Z11hello_worldv,"a",@progbits
	.sectionflags	@""
	.align	4
.nv.constant0._Z11hello_worldv:
	.zero		896


//--------------------- SYMBOLS --------------------------

	.type		.nv.reservedSmem.offset0,@object
	.size		.nv.reservedSmem.offset0,0x4
	.type		vprintf,@function
